//
// Generated by NVIDIA NVVM Compiler
//
// Compiler Build ID: CL-36424714
// Cuda compilation tools, release 13.0, V13.0.88
// Based on NVVM 20.0.0
//

.version 9.0
.target sm_100
.address_size 64

	// .globl	_Z17setupRandomStatesP17curandStateXORWOWmii
.global .align 4 .b8 precalc_xorwow_matrix[102400];
.global .align 4 .b8 precalc_xorwow_offset_matrix[102400];
.global .align 4 .b8 mrg32k3aM1[2304];
.global .align 4 .b8 mrg32k3aM2[2304];
.global .align 4 .b8 mrg32k3aM1SubSeq[2016];
.global .align 4 .b8 mrg32k3aM2SubSeq[2016];
.global .align 4 .b8 mrg32k3aM1Seq[2304];
.global .align 4 .b8 mrg32k3aM2Seq[2304];
.const .align 8 .b8 __cr_lgamma_table[72];

.visible .entry _Z17setupRandomStatesP17curandStateXORWOWmii(
	.param .u64 .ptr .align 1 _Z17setupRandomStatesP17curandStateXORWOWmii_param_0,
	.param .u64 _Z17setupRandomStatesP17curandStateXORWOWmii_param_1,
	.param .u32 _Z17setupRandomStatesP17curandStateXORWOWmii_param_2,
	.param .u32 _Z17setupRandomStatesP17curandStateXORWOWmii_param_3
)
{
	.reg .pred 	%p<27>;
	.reg .b32 	%r<420>;
	.reg .b64 	%rd<19>;

	ld.param.u64 	%rd8, [_Z17setupRandomStatesP17curandStateXORWOWmii_param_0];
	ld.param.u64 	%rd9, [_Z17setupRandomStatesP17curandStateXORWOWmii_param_1];
	ld.param.u32 	%r183, [_Z17setupRandomStatesP17curandStateXORWOWmii_param_2];
	ld.param.u32 	%r184, [_Z17setupRandomStatesP17curandStateXORWOWmii_param_3];
	mov.u32 	%r185, %ctaid.y;
	mov.u32 	%r186, %ntid.y;
	mov.u32 	%r187, %tid.y;
	mad.lo.s32 	%r188, %r185, %r186, %r187;
	mov.u32 	%r189, %ctaid.x;
	mov.u32 	%r190, %ntid.x;
	mov.u32 	%r191, %tid.x;
	mad.lo.s32 	%r192, %r189, %r190, %r191;
	mad.lo.s32 	%r1, %r184, %r188, %r192;
	setp.ge.s32 	%p1, %r188, %r183;
	setp.ge.s32 	%p2, %r192, %r184;
	or.pred  	%p3, %p1, %p2;
	@%p3 bra 	$L__BB0_44;
	cvta.to.global.u64 	%rd10, %rd8;
	cvt.s64.s32 	%rd18, %r1;
	mul.wide.s32 	%rd11, %r1, 48;
	add.s64 	%rd2, %rd10, %rd11;
	cvt.u32.u64 	%r193, %rd9;
	xor.b32  	%r194, %r193, -1429050551;
	mul.lo.s32 	%r195, %r194, 1099087573;
	{ .reg .b32 tmp; mov.b64 {tmp, %r196}, %rd9; }
	xor.b32  	%r197, %r196, -136515619;
	mul.lo.s32 	%r198, %r197, -1703105765;
	add.s32 	%r199, %r195, %r198;
	add.s32 	%r200, %r199, 6615241;
	add.s32 	%r201, %r195, 123456789;
	st.global.v2.u32 	[%rd2], {%r200, %r201};
	xor.b32  	%r202, %r195, 362436069;
	add.s32 	%r203, %r198, 521288629;
	st.global.v2.u32 	[%rd2+8], {%r202, %r203};
	xor.b32  	%r204, %r198, 88675123;
	add.s32 	%r205, %r195, 5783321;
	st.global.v2.u32 	[%rd2+16], {%r204, %r205};
	setp.eq.s32 	%p4, %r1, 0;
	@%p4 bra 	$L__BB0_43;
	mov.b32 	%r326, 0;
$L__BB0_3:
	and.b64  	%rd4, %rd18, 3;
	setp.eq.s64 	%p5, %rd4, 0;
	@%p5 bra 	$L__BB0_42;
	mul.wide.u32 	%rd12, %r326, 3200;
	mov.u64 	%rd13, precalc_xorwow_matrix;
	add.s64 	%rd5, %rd13, %rd12;
	cvt.u32.u64 	%r3, %rd4;
	mov.b32 	%r327, 0;
$L__BB0_5:
	mov.b32 	%r340, 0;
	mov.u32 	%r341, %r340;
	mov.u32 	%r342, %r340;
	mov.u32 	%r343, %r340;
	mov.u32 	%r344, %r340;
	mov.u32 	%r333, %r340;
$L__BB0_6:
	mul.wide.u32 	%rd14, %r333, 4;
	add.s64 	%rd15, %rd2, %rd14;
	ld.global.u32 	%r11, [%rd15+4];
	shl.b32 	%r12, %r333, 5;
	mov.b32 	%r339, 0;
$L__BB0_7:
	.pragma "nounroll";
	shr.u32 	%r210, %r11, %r339;
	and.b32  	%r211, %r210, 1;
	setp.eq.b32 	%p6, %r211, 1;
	not.pred 	%p7, %p6;
	add.s32 	%r212, %r12, %r339;
	mul.lo.s32 	%r213, %r212, 5;
	mul.wide.u32 	%rd16, %r213, 4;
	add.s64 	%rd6, %rd5, %rd16;
	@%p7 bra 	$L__BB0_9;
	ld.global.u32 	%r214, [%rd6];
	xor.b32  	%r344, %r344, %r214;
	ld.global.u32 	%r215, [%rd6+4];
	xor.b32  	%r343, %r343, %r215;
	ld.global.u32 	%r216, [%rd6+8];
	xor.b32  	%r342, %r342, %r216;
	ld.global.u32 	%r217, [%rd6+12];
	xor.b32  	%r341, %r341, %r217;
	ld.global.u32 	%r218, [%rd6+16];
	xor.b32  	%r340, %r340, %r218;
$L__BB0_9:
	and.b32  	%r220, %r210, 2;
	setp.eq.s32 	%p8, %r220, 0;
	@%p8 bra 	$L__BB0_11;
	ld.global.u32 	%r221, [%rd6+20];
	xor.b32  	%r344, %r344, %r221;
	ld.global.u32 	%r222, [%rd6+24];
	xor.b32  	%r343, %r343, %r222;
	ld.global.u32 	%r223, [%rd6+28];
	xor.b32  	%r342, %r342, %r223;
	ld.global.u32 	%r224, [%rd6+32];
	xor.b32  	%r341, %r341, %r224;
	ld.global.u32 	%r225, [%rd6+36];
	xor.b32  	%r340, %r340, %r225;
$L__BB0_11:
	and.b32  	%r227, %r210, 4;
	setp.eq.s32 	%p9, %r227, 0;
	@%p9 bra 	$L__BB0_13;
	ld.global.u32 	%r228, [%rd6+40];
	xor.b32  	%r344, %r344, %r228;
	ld.global.u32 	%r229, [%rd6+44];
	xor.b32  	%r343, %r343, %r229;
	ld.global.u32 	%r230, [%rd6+48];
	xor.b32  	%r342, %r342, %r230;
	ld.global.u32 	%r231, [%rd6+52];
	xor.b32  	%r341, %r341, %r231;
	ld.global.u32 	%r232, [%rd6+56];
	xor.b32  	%r340, %r340, %r232;
$L__BB0_13:
	and.b32  	%r234, %r210, 8;
	setp.eq.s32 	%p10, %r234, 0;
	@%p10 bra 	$L__BB0_15;
	ld.global.u32 	%r235, [%rd6+60];
	xor.b32  	%r344, %r344, %r235;
	ld.global.u32 	%r236, [%rd6+64];
	xor.b32  	%r343, %r343, %r236;
	ld.global.u32 	%r237, [%rd6+68];
	xor.b32  	%r342, %r342, %r237;
	ld.global.u32 	%r238, [%rd6+72];
	xor.b32  	%r341, %r341, %r238;
	ld.global.u32 	%r239, [%rd6+76];
	xor.b32  	%r340, %r340, %r239;
$L__BB0_15:
	and.b32  	%r241, %r210, 16;
	setp.eq.s32 	%p11, %r241, 0;
	@%p11 bra 	$L__BB0_17;
	ld.global.u32 	%r242, [%rd6+80];
	xor.b32  	%r344, %r344, %r242;
	ld.global.u32 	%r243, [%rd6+84];
	xor.b32  	%r343, %r343, %r243;
	ld.global.u32 	%r244, [%rd6+88];
	xor.b32  	%r342, %r342, %r244;
	ld.global.u32 	%r245, [%rd6+92];
	xor.b32  	%r341, %r341, %r245;
	ld.global.u32 	%r246, [%rd6+96];
	xor.b32  	%r340, %r340, %r246;
$L__BB0_17:
	and.b32  	%r248, %r210, 32;
	setp.eq.s32 	%p12, %r248, 0;
	@%p12 bra 	$L__BB0_19;
	ld.global.u32 	%r249, [%rd6+100];
	xor.b32  	%r344, %r344, %r249;
	ld.global.u32 	%r250, [%rd6+104];
	xor.b32  	%r343, %r343, %r250;
	ld.global.u32 	%r251, [%rd6+108];
	xor.b32  	%r342, %r342, %r251;
	ld.global.u32 	%r252, [%rd6+112];
	xor.b32  	%r341, %r341, %r252;
	ld.global.u32 	%r253, [%rd6+116];
	xor.b32  	%r340, %r340, %r253;
$L__BB0_19:
	and.b32  	%r255, %r210, 64;
	setp.eq.s32 	%p13, %r255, 0;
	@%p13 bra 	$L__BB0_21;
	ld.global.u32 	%r256, [%rd6+120];
	xor.b32  	%r344, %r344, %r256;
	ld.global.u32 	%r257, [%rd6+124];
	xor.b32  	%r343, %r343, %r257;
	ld.global.u32 	%r258, [%rd6+128];
	xor.b32  	%r342, %r342, %r258;
	ld.global.u32 	%r259, [%rd6+132];
	xor.b32  	%r341, %r341, %r259;
	ld.global.u32 	%r260, [%rd6+136];
	xor.b32  	%r340, %r340, %r260;
$L__BB0_21:
	and.b32  	%r262, %r210, 128;
	setp.eq.s32 	%p14, %r262, 0;
	@%p14 bra 	$L__BB0_23;
	ld.global.u32 	%r263, [%rd6+140];
	xor.b32  	%r344, %r344, %r263;
	ld.global.u32 	%r264, [%rd6+144];
	xor.b32  	%r343, %r343, %r264;
	ld.global.u32 	%r265, [%rd6+148];
	xor.b32  	%r342, %r342, %r265;
	ld.global.u32 	%r266, [%rd6+152];
	xor.b32  	%r341, %r341, %r266;
	ld.global.u32 	%r267, [%rd6+156];
	xor.b32  	%r340, %r340, %r267;
$L__BB0_23:
	and.b32  	%r269, %r210, 256;
	setp.eq.s32 	%p15, %r269, 0;
	@%p15 bra 	$L__BB0_25;
	ld.global.u32 	%r270, [%rd6+160];
	xor.b32  	%r344, %r344, %r270;
	ld.global.u32 	%r271, [%rd6+164];
	xor.b32  	%r343, %r343, %r271;
	ld.global.u32 	%r272, [%rd6+168];
	xor.b32  	%r342, %r342, %r272;
	ld.global.u32 	%r273, [%rd6+172];
	xor.b32  	%r341, %r341, %r273;
	ld.global.u32 	%r274, [%rd6+176];
	xor.b32  	%r340, %r340, %r274;
$L__BB0_25:
	and.b32  	%r276, %r210, 512;
	setp.eq.s32 	%p16, %r276, 0;
	@%p16 bra 	$L__BB0_27;
	ld.global.u32 	%r277, [%rd6+180];
	xor.b32  	%r344, %r344, %r277;
	ld.global.u32 	%r278, [%rd6+184];
	xor.b32  	%r343, %r343, %r278;
	ld.global.u32 	%r279, [%rd6+188];
	xor.b32  	%r342, %r342, %r279;
	ld.global.u32 	%r280, [%rd6+192];
	xor.b32  	%r341, %r341, %r280;
	ld.global.u32 	%r281, [%rd6+196];
	xor.b32  	%r340, %r340, %r281;
$L__BB0_27:
	and.b32  	%r283, %r210, 1024;
	setp.eq.s32 	%p17, %r283, 0;
	@%p17 bra 	$L__BB0_29;
	ld.global.u32 	%r284, [%rd6+200];
	xor.b32  	%r344, %r344, %r284;
	ld.global.u32 	%r285, [%rd6+204];
	xor.b32  	%r343, %r343, %r285;
	ld.global.u32 	%r286, [%rd6+208];
	xor.b32  	%r342, %r342, %r286;
	ld.global.u32 	%r287, [%rd6+212];
	xor.b32  	%r341, %r341, %r287;
	ld.global.u32 	%r288, [%rd6+216];
	xor.b32  	%r340, %r340, %r288;
$L__BB0_29:
	and.b32  	%r290, %r210, 2048;
	setp.eq.s32 	%p18, %r290, 0;
	@%p18 bra 	$L__BB0_31;
	ld.global.u32 	%r291, [%rd6+220];
	xor.b32  	%r344, %r344, %r291;
	ld.global.u32 	%r292, [%rd6+224];
	xor.b32  	%r343, %r343, %r292;
	ld.global.u32 	%r293, [%rd6+228];
	xor.b32  	%r342, %r342, %r293;
	ld.global.u32 	%r294, [%rd6+232];
	xor.b32  	%r341, %r341, %r294;
	ld.global.u32 	%r295, [%rd6+236];
	xor.b32  	%r340, %r340, %r295;
$L__BB0_31:
	and.b32  	%r297, %r210, 4096;
	setp.eq.s32 	%p19, %r297, 0;
	@%p19 bra 	$L__BB0_33;
	ld.global.u32 	%r298, [%rd6+240];
	xor.b32  	%r344, %r344, %r298;
	ld.global.u32 	%r299, [%rd6+244];
	xor.b32  	%r343, %r343, %r299;
	ld.global.u32 	%r300, [%rd6+248];
	xor.b32  	%r342, %r342, %r300;
	ld.global.u32 	%r301, [%rd6+252];
	xor.b32  	%r341, %r341, %r301;
	ld.global.u32 	%r302, [%rd6+256];
	xor.b32  	%r340, %r340, %r302;
$L__BB0_33:
	and.b32  	%r304, %r210, 8192;
	setp.eq.s32 	%p20, %r304, 0;
	@%p20 bra 	$L__BB0_35;
	ld.global.u32 	%r305, [%rd6+260];
	xor.b32  	%r344, %r344, %r305;
	ld.global.u32 	%r306, [%rd6+264];
	xor.b32  	%r343, %r343, %r306;
	ld.global.u32 	%r307, [%rd6+268];
	xor.b32  	%r342, %r342, %r307;
	ld.global.u32 	%r308, [%rd6+272];
	xor.b32  	%r341, %r341, %r308;
	ld.global.u32 	%r309, [%rd6+276];
	xor.b32  	%r340, %r340, %r309;
$L__BB0_35:
	and.b32  	%r311, %r210, 16384;
	setp.eq.s32 	%p21, %r311, 0;
	@%p21 bra 	$L__BB0_37;
	ld.global.u32 	%r312, [%rd6+280];
	xor.b32  	%r344, %r344, %r312;
	ld.global.u32 	%r313, [%rd6+284];
	xor.b32  	%r343, %r343, %r313;
	ld.global.u32 	%r314, [%rd6+288];
	xor.b32  	%r342, %r342, %r314;
	ld.global.u32 	%r315, [%rd6+292];
	xor.b32  	%r341, %r341, %r315;
	ld.global.u32 	%r316, [%rd6+296];
	xor.b32  	%r340, %r340, %r316;
$L__BB0_37:
	and.b32  	%r318, %r210, 32768;
	setp.eq.s32 	%p22, %r318, 0;
	@%p22 bra 	$L__BB0_39;
	ld.global.u32 	%r319, [%rd6+300];
	xor.b32  	%r344, %r344, %r319;
	ld.global.u32 	%r320, [%rd6+304];
	xor.b32  	%r343, %r343, %r320;
	ld.global.u32 	%r321, [%rd6+308];
	xor.b32  	%r342, %r342, %r321;
	ld.global.u32 	%r322, [%rd6+312];
	xor.b32  	%r341, %r341, %r322;
	ld.global.u32 	%r323, [%rd6+316];
	xor.b32  	%r340, %r340, %r323;
$L__BB0_39:
	add.s32 	%r339, %r339, 16;
	setp.ne.s32 	%p23, %r339, 32;
	@%p23 bra 	$L__BB0_7;
	mad.lo.s32 	%r324, %r333, -31, %r12;
	add.s32 	%r333, %r324, 1;
	setp.ne.s32 	%p24, %r333, 5;
	@%p24 bra 	$L__BB0_6;
	st.global.u32 	[%rd2+4], %r344;
	st.global.u32 	[%rd2+8], %r343;
	st.global.u32 	[%rd2+12], %r342;
	st.global.u32 	[%rd2+16], %r341;
	st.global.u32 	[%rd2+20], %r340;
	add.s32 	%r327, %r327, 1;
	setp.lt.u32 	%p25, %r327, %r3;
	@%p25 bra 	$L__BB0_5;
$L__BB0_42:
	shr.u64 	%rd7, %rd18, 2;
	add.s32 	%r326, %r326, 1;
	setp.gt.u64 	%p26, %rd18, 3;
	mov.u64 	%rd18, %rd7;
	@%p26 bra 	$L__BB0_3;
$L__BB0_43:
	mov.b32 	%r325, 0;
	st.global.v2.u32 	[%rd2+24], {%r325, %r325};
	st.global.u32 	[%rd2+32], %r325;
	mov.b64 	%rd17, 0;
	st.global.u64 	[%rd2+40], %rd17;
$L__BB0_44:
	ret;

}
	// .globl	_Z14generateMatrixPiP17curandStateXORWOWii
.visible .entry _Z14generateMatrixPiP17curandStateXORWOWii(
	.param .u64 .ptr .align 1 _Z14generateMatrixPiP17curandStateXORWOWii_param_0,
	.param .u64 .ptr .align 1 _Z14generateMatrixPiP17curandStateXORWOWii_param_1,
	.param .u32 _Z14generateMatrixPiP17curandStateXORWOWii_param_2,
	.param .u32 _Z14generateMatrixPiP17curandStateXORWOWii_param_3
)
{
	.reg .pred 	%p<4>;
	.reg .b32 	%r<31>;
	.reg .b64 	%rd<9>;

	ld.param.u64 	%rd1, [_Z14generateMatrixPiP17curandStateXORWOWii_param_0];
	ld.param.u64 	%rd2, [_Z14generateMatrixPiP17curandStateXORWOWii_param_1];
	ld.param.u32 	%r2, [_Z14generateMatrixPiP17curandStateXORWOWii_param_2];
	ld.param.u32 	%r3, [_Z14generateMatrixPiP17curandStateXORWOWii_param_3];
	mov.u32 	%r4, %ctaid.y;
	mov.u32 	%r5, %ntid.y;
	mov.u32 	%r6, %tid.y;
	mad.lo.s32 	%r7, %r4, %r5, %r6;
	mov.u32 	%r8, %ctaid.x;
	mov.u32 	%r9, %ntid.x;
	mov.u32 	%r10, %tid.x;
	mad.lo.s32 	%r11, %r8, %r9, %r10;
	mad.lo.s32 	%r1, %r3, %r7, %r11;
	setp.ge.s32 	%p1, %r7, %r2;
	setp.ge.s32 	%p2, %r11, %r3;
	or.pred  	%p3, %p1, %p2;
	@%p3 bra 	$L__BB1_2;
	cvta.to.global.u64 	%rd3, %rd2;
	cvta.to.global.u64 	%rd4, %rd1;
	mul.wide.s32 	%rd5, %r1, 48;
	add.s64 	%rd6, %rd3, %rd5;
	ld.global.v2.u32 	{%r12, %r13}, [%rd6];
	shr.u32 	%r14, %r13, 2;
	xor.b32  	%r15, %r14, %r13;
	ld.global.v2.u32 	{%r16, %r17}, [%rd6+8];
	ld.global.v2.u32 	{%r18, %r19}, [%rd6+16];
	st.global.v2.u32 	[%rd6+8], {%r17, %r18};
	shl.b32 	%r20, %r19, 4;
	shl.b32 	%r21, %r15, 1;
	xor.b32  	%r22, %r21, %r20;
	xor.b32  	%r23, %r22, %r15;
	xor.b32  	%r24, %r23, %r19;
	st.global.v2.u32 	[%rd6+16], {%r19, %r24};
	add.s32 	%r25, %r12, 362437;
	st.global.v2.u32 	[%rd6], {%r25, %r16};
	add.s32 	%r26, %r24, %r25;
	mul.hi.u32 	%r27, %r26, 1374389535;
	shr.u32 	%r28, %r27, 5;
	mul.lo.s32 	%r29, %r28, 100;
	sub.s32 	%r30, %r26, %r29;
	mul.wide.s32 	%rd7, %r1, 4;
	add.s64 	%rd8, %rd4, %rd7;
	st.global.u32 	[%rd8], %r30;
$L__BB1_2:
	ret;

}
	// .globl	_Z11sumMatricesPiS_S_ii
.visible .entry _Z11sumMatricesPiS_S_ii(
	.param .u64 .ptr .align 1 _Z11sumMatricesPiS_S_ii_param_0,
	.param .u64 .ptr .align 1 _Z11sumMatricesPiS_S_ii_param_1,
	.param .u64 .ptr .align 1 _Z11sumMatricesPiS_S_ii_param_2,
	.param .u32 _Z11sumMatricesPiS_S_ii_param_3,
	.param .u32 _Z11sumMatricesPiS_S_ii_param_4
)
{
	.reg .pred 	%p<4>;
	.reg .b32 	%r<15>;
	.reg .b64 	%rd<11>;

	ld.param.u64 	%rd1, [_Z11sumMatricesPiS_S_ii_param_0];
	ld.param.u64 	%rd2, [_Z11sumMatricesPiS_S_ii_param_1];
	ld.param.u64 	%rd3, [_Z11sumMatricesPiS_S_ii_param_2];
	ld.param.u32 	%r2, [_Z11sumMatricesPiS_S_ii_param_3];
	ld.param.u32 	%r3, [_Z11sumMatricesPiS_S_ii_param_4];
	mov.u32 	%r4, %ctaid.y;
	mov.u32 	%r5, %ntid.y;
	mov.u32 	%r6, %tid.y;
	mad.lo.s32 	%r7, %r4, %r5, %r6;
	mov.u32 	%r8, %ctaid.x;
	mov.u32 	%r9, %ntid.x;
	mov.u32 	%r10, %tid.x;
	mad.lo.s32 	%r11, %r8, %r9, %r10;
	mad.lo.s32 	%r1, %r3, %r7, %r11;
	setp.ge.s32 	%p1, %r7, %r2;
	setp.ge.s32 	%p2, %r11, %r3;
	or.pred  	%p3, %p1, %p2;
	@%p3 bra 	$L__BB2_2;
	cvta.to.global.u64 	%rd4, %rd1;
	cvta.to.global.u64 	%rd5, %rd2;
	cvta.to.global.u64 	%rd6, %rd3;
	mul.wide.s32 	%rd7, %r1, 4;
	add.s64 	%rd8, %rd4, %rd7;
	ld.global.u32 	%r12, [%rd8];
	add.s64 	%rd9, %rd5, %rd7;
	ld.global.u32 	%r13, [%rd9];
	add.s32 	%r14, %r13, %r12;
	add.s64 	%rd10, %rd6, %rd7;
	st.global.u32 	[%rd10], %r14;
$L__BB2_2:
	ret;

}


// ===== COMPILED SASS (sm_100) =====

	.target	sm_100

	.elftype	@"ET_EXEC"


//--------------------- .note.nv.tkinfo           --------------------------
	.section	.note.nv.tkinfo,"",@"SHT_NOTE"
	.sectionflags	@"SHF_NOTE_NV_TKINFO"
	.tkinfo
        /*0018*/ 	.word	0x00000002
        /*0030*/ 	.string	""
        /*0030*/ 	.string	"ptxas"
        /*0030*/ 	.string	"Cuda compilation tools, release 13.0, V13.0.88"
        /*0030*/ 	.string	"Build cuda_13.0.r13.0/compiler.36424714_0"
        /*0030*/ 	.string	"-arch sm_100 -m 64 "



//--------------------- .note.nv.cuinfo           --------------------------
	.section	.note.nv.cuinfo,"",@"SHT_NOTE"
	.sectionflags	@"SHF_NOTE_NV_CUINFO"
        /*0018*/ 	.short	0x0002
        /*001a*/ 	.short	0x0064
        /*001c*/ 	.short	0x0082
	.zero		2


//--------------------- .nv.info                  --------------------------
	.section	.nv.info,"",@"SHT_CUDA_INFO"
	.align	4


	//----- nvinfo : EIATTR_REGCOUNT
	.align		4
        /*0000*/ 	.byte	0x04, 0x2f
        /*0002*/ 	.short	(.L_10 - .L_9)
	.align		4
.L_9:
        /*0004*/ 	.word	index@(_Z17setupRandomStatesP17curandStateXORWOWmii)
        /*0008*/ 	.word	0x0000001f


	//----- nvinfo : EIATTR_FRAME_SIZE
	.align		4
.L_10:
        /*000c*/ 	.byte	0x04, 0x11
        /*000e*/ 	.short	(.L_12 - .L_11)
	.align		4
.L_11:
        /*0010*/ 	.word	index@(_Z17setupRandomStatesP17curandStateXORWOWmii)
        /*0014*/ 	.word	0x00000000


	//----- nvinfo : EIATTR_REGCOUNT
	.align		4
.L_12:
        /*0018*/ 	.byte	0x04, 0x2f
        /*001a*/ 	.short	(.L_14 - .L_13)
	.align		4
.L_13:
        /*001c*/ 	.word	index@(_Z14generateMatrixPiP17curandStateXORWOWii)
        /*0020*/ 	.word	0x00000016


	//----- nvinfo : EIATTR_FRAME_SIZE
	.align		4
.L_14:
        /*0024*/ 	.byte	0x04, 0x11
        /*0026*/ 	.short	(.L_16 - .L_15)
	.align		4
.L_15:
        /*0028*/ 	.word	index@(_Z14generateMatrixPiP17curandStateXORWOWii)
        /*002c*/ 	.word	0x00000000


	//----- nvinfo : EIATTR_REGCOUNT
	.align		4
.L_16:
        /*0030*/ 	.byte	0x04, 0x2f
        /*0032*/ 	.short	(.L_18 - .L_17)
	.align		4
.L_17:
        /*0034*/ 	.word	index@(_Z11sumMatricesPiS_S_ii)
        /*0038*/ 	.word	0x0000000c


	//----- nvinfo : EIATTR_FRAME_SIZE
	.align		4
.L_18:
        /*003c*/ 	.byte	0x04, 0x11
        /*003e*/ 	.short	(.L_20 - .L_19)
	.align		4
.L_19:
        /*0040*/ 	.word	index@(_Z11sumMatricesPiS_S_ii)
        /*0044*/ 	.word	0x00000000


	//----- nvinfo : EIATTR_MIN_STACK_SIZE
	.align		4
.L_20:
        /*0048*/ 	.byte	0x04, 0x12
        /*004a*/ 	.short	(.L_22 - .L_21)
	.align		4
.L_21:
        /*004c*/ 	.word	index@(_Z11sumMatricesPiS_S_ii)
        /*0050*/ 	.word	0x00000000


	//----- nvinfo : EIATTR_MIN_STACK_SIZE
	.align		4
.L_22:
        /*0054*/ 	.byte	0x04, 0x12
        /*0056*/ 	.short	(.L_24 - .L_23)
	.align		4
.L_23:
        /*0058*/ 	.word	index@(_Z14generateMatrixPiP17curandStateXORWOWii)
        /*005c*/ 	.word	0x00000000


	//----- nvinfo : EIATTR_MIN_STACK_SIZE
	.align		4
.L_24:
        /*0060*/ 	.byte	0x04, 0x12
        /*0062*/ 	.short	(.L_26 - .L_25)
	.align		4
.L_25:
        /*0064*/ 	.word	index@(_Z17setupRandomStatesP17curandStateXORWOWmii)
        /*0068*/ 	.word	0x00000000
.L_26:


//--------------------- .nv.compat                --------------------------
	.section	.nv.compat,"",@"SHT_CUDA_COMPAT_INFO"
	.align	4
        /*0000*/ 	.byte	0x02, 0x09, 0x00, 0x00, 0x02, 0x02, 0x01, 0x00, 0x02, 0x05, 0x05, 0x00, 0x03, 0x07, 0x01, 0x01
        /*0010*/ 	.byte	0x02, 0x03, 0x00, 0x00, 0x02, 0x06, 0x01, 0x00, 0x04, 0x0b, 0x08, 0x00, 0x09, 0x00, 0x00, 0x00
        /*0020*/ 	.byte	0x00, 0x00, 0x00, 0x00


//--------------------- .nv.info._Z11sumMatricesPiS_S_ii --------------------------
	.section	.nv.info._Z11sumMatricesPiS_S_ii,"",@"SHT_CUDA_INFO"
	.sectionflags	@""
	.align	4


	//----- nvinfo : EIATTR_CUDA_API_VERSION
	.align		4
        /*0000*/ 	.byte	0x04, 0x37
        /*0002*/ 	.short	(.L_28 - .L_27)
.L_27:
        /*0004*/ 	.word	0x00000082


	//----- nvinfo : EIATTR_KPARAM_INFO
	.align		4
.L_28:
        /*0008*/ 	.byte	0x04, 0x17
        /*000a*/ 	.short	(.L_30 - .L_29)
.L_29:
        /*000c*/ 	.word	0x00000000
        /*0010*/ 	.short	0x0004
        /*0012*/ 	.short	0x001c
        /*0014*/ 	.byte	0x00, 0xf0, 0x11, 0x00


	//----- nvinfo : EIATTR_KPARAM_INFO
	.align		4
.L_30:
        /*0018*/ 	.byte	0x04, 0x17
        /*001a*/ 	.short	(.L_32 - .L_31)
.L_31:
        /*001c*/ 	.word	0x00000000
        /*0020*/ 	.short	0x0003
        /*0022*/ 	.short	0x0018
        /*0024*/ 	.byte	0x00, 0xf0, 0x11, 0x00


	//----- nvinfo : EIATTR_KPARAM_INFO
	.align		4
.L_32:
        /*0028*/ 	.byte	0x04, 0x17
        /*002a*/ 	.short	(.L_34 - .L_33)
.L_33:
        /*002c*/ 	.word	0x00000000
        /*0030*/ 	.short	0x0002
        /*0032*/ 	.short	0x0010
        /*0034*/ 	.byte	0x00, 0xf5, 0x21, 0x00


	//----- nvinfo : EIATTR_KPARAM_INFO
	.align		4
.L_34:
        /*0038*/ 	.byte	0x04, 0x17
        /*003a*/ 	.short	(.L_36 - .L_35)
.L_35:
        /*003c*/ 	.word	0x00000000
        /*0040*/ 	.short	0x0001
        /*0042*/ 	.short	0x0008
        /*0044*/ 	.byte	0x00, 0xf5, 0x21, 0x00


	//----- nvinfo : EIATTR_KPARAM_INFO
	.align		4
.L_36:
        /*0048*/ 	.byte	0x04, 0x17
        /*004a*/ 	.short	(.L_38 - .L_37)
.L_37:
        /*004c*/ 	.word	0x00000000
        /*0050*/ 	.short	0x0000
        /*0052*/ 	.short	0x0000
        /*0054*/ 	.byte	0x00, 0xf5, 0x21, 0x00


	//----- nvinfo : EIATTR_SPARSE_MMA_MASK
	.align		4
.L_38:
        /*0058*/ 	.byte	0x03, 0x50
        /*005a*/ 	.short	0x0000


	//----- nvinfo : EIATTR_MAXREG_COUNT
	.align		4
        /*005c*/ 	.byte	0x03, 0x1b
        /*005e*/ 	.short	0x00ff


	//----- nvinfo : EIATTR_MERCURY_ISA_VERSION
	.align		4
        /*0060*/ 	.byte	0x03, 0x5f
        /*0062*/ 	.short	0x0101


	//----- nvinfo : EIATTR_VRC_CTA_INIT_COUNT
	.align		4
        /*0064*/ 	.byte	0x02, 0x4a
	.zero		1
	.zero		1


	//----- nvinfo : EIATTR_EXIT_INSTR_OFFSETS
	.align		4
        /*0068*/ 	.byte	0x04, 0x1c
        /*006a*/ 	.short	(.L_40 - .L_39)


	//   ....[0]....
.L_39:
        /*006c*/ 	.word	0x000000d0


	//   ....[1]....
        /*0070*/ 	.word	0x00000190


	//----- nvinfo : EIATTR_CBANK_PARAM_SIZE
	.align		4
.L_40:
        /*0074*/ 	.byte	0x03, 0x19
        /*0076*/ 	.short	0x0020


	//----- nvinfo : EIATTR_PARAM_CBANK
	.align		4
        /*0078*/ 	.byte	0x04, 0x0a
        /*007a*/ 	.short	(.L_42 - .L_41)
	.align		4
.L_41:
        /*007c*/ 	.word	index@(.nv.constant0._Z11sumMatricesPiS_S_ii)
        /*0080*/ 	.short	0x0380
        /*0082*/ 	.short	0x0020


	//----- nvinfo : EIATTR_SW_WAR
	.align		4
.L_42:
        /*0084*/ 	.byte	0x04, 0x36
        /*0086*/ 	.short	(.L_44 - .L_43)
.L_43:
        /*0088*/ 	.word	0x00000008
.L_44:


//--------------------- .nv.info._Z14generateMatrixPiP17curandStateXORWOWii --------------------------
	.section	.nv.info._Z14generateMatrixPiP17curandStateXORWOWii,"",@"SHT_CUDA_INFO"
	.sectionflags	@""
	.align	4


	//----- nvinfo : EIATTR_CUDA_API_VERSION
	.align		4
        /*0000*/ 	.byte	0x04, 0x37
        /*0002*/ 	.short	(.L_46 - .L_45)
.L_45:
        /*0004*/ 	.word	0x00000082


	//----- nvinfo : EIATTR_KPARAM_INFO
	.align		4
.L_46:
        /*0008*/ 	.byte	0x04, 0x17
        /*000a*/ 	.short	(.L_48 - .L_47)
.L_47:
        /*000c*/ 	.word	0x00000000
        /*0010*/ 	.short	0x0003
        /*0012*/ 	.short	0x0014
        /*0014*/ 	.byte	0x00, 0xf0, 0x11, 0x00


	//----- nvinfo : EIATTR_KPARAM_INFO
	.align		4
.L_48:
        /*0018*/ 	.byte	0x04, 0x17
        /*001a*/ 	.short	(.L_50 - .L_49)
.L_49:
        /*001c*/ 	.word	0x00000000
        /*0020*/ 	.short	0x0002
        /*0022*/ 	.short	0x0010
        /*0024*/ 	.byte	0x00, 0xf0, 0x11, 0x00


	//----- nvinfo : EIATTR_KPARAM_INFO
	.align		4
.L_50:
        /*0028*/ 	.byte	0x04, 0x17
        /*002a*/ 	.short	(.L_52 - .L_51)
.L_51:
        /*002c*/ 	.word	0x00000000
        /*0030*/ 	.short	0x0001
        /*0032*/ 	.short	0x0008
        /*0034*/ 	.byte	0x00, 0xf5, 0x21, 0x00


	//----- nvinfo : EIATTR_KPARAM_INFO
	.align		4
.L_52:
        /*0038*/ 	.byte	0x04, 0x17
        /*003a*/ 	.short	(.L_54 - .L_53)
.L_53:
        /*003c*/ 	.word	0x00000000
        /*0040*/ 	.short	0x0000
        /*0042*/ 	.short	0x0000
        /*0044*/ 	.byte	0x00, 0xf5, 0x21, 0x00


	//----- nvinfo : EIATTR_SPARSE_MMA_MASK
	.align		4
.L_54:
        /*0048*/ 	.byte	0x03, 0x50
        /*004a*/ 	.short	0x0000


	//----- nvinfo : EIATTR_MAXREG_COUNT
	.align		4
        /*004c*/ 	.byte	0x03, 0x1b
        /*004e*/ 	.short	0x00ff


	//----- nvinfo : EIATTR_MERCURY_ISA_VERSION
	.align		4
        /*0050*/ 	.byte	0x03, 0x5f
        /*0052*/ 	.short	0x0101


	//----- nvinfo : EIATTR_VRC_CTA_INIT_COUNT
	.align		4
        /*0054*/ 	.byte	0x02, 0x4a
	.zero		1
	.zero		1


	//----- nvinfo : EIATTR_EXIT_INSTR_OFFSETS
	.align		4
        /*0058*/ 	.byte	0x04, 0x1c
        /*005a*/ 	.short	(.L_56 - .L_55)


	//   ....[0]....
.L_55:
        /*005c*/ 	.word	0x000000d0


	//   ....[1]....
        /*0060*/ 	.word	0x00000290


	//----- nvinfo : EIATTR_CBANK_PARAM_SIZE
	.align		4
.L_56:
        /*0064*/ 	.byte	0x03, 0x19
        /*0066*/ 	.short	0x0018


	//----- nvinfo : EIATTR_PARAM_CBANK
	.align		4
        /*0068*/ 	.byte	0x04, 0x0a
        /*006a*/ 	.short	(.L_58 - .L_57)
	.align		4
.L_57:
        /*006c*/ 	.word	index@(.nv.constant0._Z14generateMatrixPiP17curandStateXORWOWii)
        /*0070*/ 	.short	0x0380
        /*0072*/ 	.short	0x0018


	//----- nvinfo : EIATTR_SW_WAR
	.align		4
.L_58:
        /*0074*/ 	.byte	0x04, 0x36
        /*0076*/ 	.short	(.L_60 - .L_59)
.L_59:
        /*0078*/ 	.word	0x00000008
.L_60:


//--------------------- .nv.info._Z17setupRandomStatesP17curandStateXORWOWmii --------------------------
	.section	.nv.info._Z17setupRandomStatesP17curandStateXORWOWmii,"",@"SHT_CUDA_INFO"
	.sectionflags	@""
	.align	4


	//----- nvinfo : EIATTR_CUDA_API_VERSION
	.align		4
        /*0000*/ 	.byte	0x04, 0x37
        /*0002*/ 	.short	(.L_62 - .L_61)
.L_61:
        /*0004*/ 	.word	0x00000082


	//----- nvinfo : EIATTR_KPARAM_INFO
	.align		4
.L_62:
        /*0008*/ 	.byte	0x04, 0x17
        /*000a*/ 	.short	(.L_64 - .L_63)
.L_63:
        /*000c*/ 	.word	0x00000000
        /*0010*/ 	.short	0x0003
        /*0012*/ 	.short	0x0014
        /*0014*/ 	.byte	0x00, 0xf0, 0x11, 0x00


	//----- nvinfo : EIATTR_KPARAM_INFO
	.align		4
.L_64:
        /*0018*/ 	.byte	0x04, 0x17
        /*001a*/ 	.short	(.L_66 - .L_65)
.L_65:
        /*001c*/ 	.word	0x00000000
        /*0020*/ 	.short	0x0002
        /*0022*/ 	.short	0x0010
        /*0024*/ 	.byte	0x00, 0xf0, 0x11, 0x00


	//----- nvinfo : EIATTR_KPARAM_INFO
	.align		4
.L_66:
        /*0028*/ 	.byte	0x04, 0x17
        /*002a*/ 	.short	(.L_68 - .L_67)
.L_67:
        /*002c*/ 	.word	0x00000000
        /*0030*/ 	.short	0x0001
        /*0032*/ 	.short	0x0008
        /*0034*/ 	.byte	0x00, 0xf0, 0x21, 0x00


	//----- nvinfo : EIATTR_KPARAM_INFO
	.align		4
.L_68:
        /*0038*/ 	.byte	0x04, 0x17
        /*003a*/ 	.short	(.L_70 - .L_69)
.L_69:
        /*003c*/ 	.word	0x00000000
        /*0040*/ 	.short	0x0000
        /*0042*/ 	.short	0x0000
        /*0044*/ 	.byte	0x00, 0xf5, 0x21, 0x00


	//----- nvinfo : EIATTR_SPARSE_MMA_MASK
	.align		4
.L_70:
        /*0048*/ 	.byte	0x03, 0x50
        /*004a*/ 	.short	0x0000


	//----- nvinfo : EIATTR_MAXREG_COUNT
	.align		4
        /*004c*/ 	.byte	0x03, 0x1b
        /*004e*/ 	.short	0x00ff


	//----- nvinfo : EIATTR_MERCURY_ISA_VERSION
	.align		4
        /*0050*/ 	.byte	0x03, 0x5f
        /*0052*/ 	.short	0x0101


	//----- nvinfo : EIATTR_VRC_CTA_INIT_COUNT
	.align		4
        /*0054*/ 	.byte	0x02, 0x4a
	.zero		1
	.zero		1


	//----- nvinfo : EIATTR_EXIT_INSTR_OFFSETS
	.align		4
        /*0058*/ 	.byte	0x04, 0x1c
        /*005a*/ 	.short	(.L_72 - .L_71)


	//   ....[0]....
.L_71:
        /*005c*/ 	.word	0x000000d0


	//   ....[1]....
        /*0060*/ 	.word	0x00000f60


	//----- nvinfo : EIATTR_CRS_STACK_SIZE
	.align		4
.L_72:
        /*0064*/ 	.byte	0x04, 0x1e
        /*0066*/ 	.short	(.L_74 - .L_73)
.L_73:
        /*0068*/ 	.word	0x00000000


	//----- nvinfo : EIATTR_CBANK_PARAM_SIZE
	.align		4
.L_74:
        /*006c*/ 	.byte	0x03, 0x19
        /*006e*/ 	.short	0x0018


	//----- nvinfo : EIATTR_PARAM_CBANK
	.align		4
        /*0070*/ 	.byte	0x04, 0x0a
        /*0072*/ 	.short	(.L_76 - .L_75)
	.align		4
.L_75:
        /*0074*/ 	.word	index@(.nv.constant0._Z17setupRandomStatesP17curandStateXORWOWmii)
        /*0078*/ 	.short	0x0380
        /*007a*/ 	.short	0x0018


	//----- nvinfo : EIATTR_SW_WAR
	.align		4
.L_76:
        /*007c*/ 	.byte	0x04, 0x36
        /*007e*/ 	.short	(.L_78 - .L_77)
.L_77:
        /*0080*/ 	.word	0x00000008
.L_78:


//--------------------- .nv.callgraph             --------------------------
	.section	.nv.callgraph,"",@"SHT_CUDA_CALLGRAPH"
	.align	4
	.sectionentsize	8
	.align		4
        /*0000*/ 	.word	0x00000000
	.align		4
        /*0004*/ 	.word	0xffffffff
	.align		4
        /*0008*/ 	.word	0x00000000
	.align		4
        /*000c*/ 	.word	0xfffffffe
	.align		4
        /*0010*/ 	.word	0x00000000
	.align		4
        /*0014*/ 	.word	0xfffffffd
	.align		4
        /*0018*/ 	.word	0x00000000
	.align		4
        /*001c*/ 	.word	0xfffffffc


//--------------------- .nv.constant4             --------------------------
	.section	.nv.constant4,"a",@progbits
	.align	8
	.align		8
.nv.constant4:
        /*0000*/ 	.dword	precalc_xorwow_matrix
	.align		8
        /*0008*/ 	.dword	precalc_xorwow_offset_matrix
	.align		8
        /*0010*/ 	.dword	mrg32k3aM1
	.align		8
        /*0018*/ 	.dword	mrg32k3aM2
	.align		8
        /*0020*/ 	.dword	mrg32k3aM1SubSeq
	.align		8
        /*0028*/ 	.dword	mrg32k3aM2SubSeq
	.align		8
        /*0030*/ 	.dword	mrg32k3aM1Seq
	.align		8
        /*0038*/ 	.dword	mrg32k3aM2Seq


//--------------------- .nv.constant3             --------------------------
	.section	.nv.constant3,"a",@progbits
	.align	8
.nv.constant3:
	.type		__cr_lgamma_table,@object
	.size		__cr_lgamma_table,(.L_8 - __cr_lgamma_table)
__cr_lgamma_table:
        /*0000*/ 	.byte	0x00, 0x00, 0x00, 0x00, 0x00, 0x00, 0x00, 0x00, 0x00, 0x00, 0x00, 0x00, 0x00, 0x00, 0x00, 0x00
        /*0010*/ 	.byte	0xef, 0x39, 0xfa, 0xfe, 0x42, 0x2e, 0xe6, 0x3f, 0x02, 0x20, 0x2a, 0xfa, 0x0b, 0xab, 0xfc, 0x3f
        /*0020*/ 	.byte	0xf9, 0x2c, 0x92, 0x7c, 0xa7, 0x6c, 0x09, 0x40, 0xc9, 0x79, 0x44, 0x3c, 0x64, 0x26, 0x13, 0x40
        /*0030*/ 	.byte	0xca, 0x01, 0xcf, 0x3a, 0x27, 0x51, 0x1a, 0x40, 0x30, 0xcc, 0x2d, 0xf3, 0xe1, 0x0c, 0x21, 0x40
        /*0040*/ 	.byte	0x0d, 0xb7, 0xfc, 0x82, 0x8e, 0x35, 0x25, 0x40
.L_8:


//--------------------- .text._Z11sumMatricesPiS_S_ii --------------------------
	.section	.text._Z11sumMatricesPiS_S_ii,"ax",@progbits
	.align	128
        .global         _Z11sumMatricesPiS_S_ii
        .type           _Z11sumMatricesPiS_S_ii,@function
        .size           _Z11sumMatricesPiS_S_ii,(.L_x_11 - _Z11sumMatricesPiS_S_ii)
        .other          _Z11sumMatricesPiS_S_ii,@"STO_CUDA_ENTRY STV_DEFAULT"
_Z11sumMatricesPiS_S_ii:
.text._Z11sumMatricesPiS_S_ii:
[----:B------:R-:W-:Y:S01]  /*0000*/  LDC R1, c[0x0][0x37c] ;  /* 0x0000df00ff017b82 */ /* 0x000fe20000000800 */
[----:B------:R-:W0:Y:S07]  /*0010*/  S2R R2, SR_TID.X ;  /* 0x0000000000027919 */ /* 0x000e2e0000002100 */
[----:B------:R-:W1:Y:S01]  /*0020*/  LDC R0, c[0x0][0x364] ;  /* 0x0000d900ff007b82 */ /* 0x000e620000000800 */
[----:B------:R-:W2:Y:S01]  /*0030*/  LDCU.64 UR6, c[0x0][0x398] ;  /* 0x00007300ff0677ac */ /* 0x000ea20008000a00 */
[----:B------:R-:W1:Y:S06]  /*0040*/  S2R R5, SR_TID.Y ;  /* 0x0000000000057919 */ /* 0x000e6c0000002200 */
[----:B------:R-:W0:Y:S08]  /*0050*/  S2UR UR5, SR_CTAID.X ;  /* 0x00000000000579c3 */ /* 0x000e300000002500 */
[----:B------:R-:W0:Y:S08]  /*0060*/  LDC R3, c[0x0][0x360] ;  /* 0x0000d800ff037b82 */ /* 0x000e300000000800 */
[----:B------:R-:W1:Y:S01]  /*0070*/  S2UR UR4, SR_CTAID.Y ;  /* 0x00000000000479c3 */ /* 0x000e620000002600 */
[----:B0-----:R-:W-:-:S05]  /*0080*/  IMAD R3, R3, UR5, R2 ;  /* 0x0000000503037c24 */ /* 0x001fca000f8e0202 */
[----:B--2---:R-:W-:Y:S01]  /*0090*/  ISETP.GE.AND P0, PT, R3, UR7, PT ;  /* 0x0000000703007c0c */ /* 0x004fe2000bf06270 */
[----:B-1----:R-:W-:-:S04]  /*00a0*/  IMAD R0, R0, UR4, R5 ;  /* 0x0000000400007c24 */ /* 0x002fc8000f8e0205 */
[C---:B------:R-:W-:Y:S01]  /*00b0*/  IMAD R9, R0.reuse, UR7, R3 ;  /* 0x0000000700097c24 */ /* 0x040fe2000f8e0203 */
[----:B------:R-:W-:-:S13]  /*00c0*/  ISETP.GE.OR P0, PT, R0, UR6, P0 ;  /* 0x0000000600007c0c */ /* 0x000fda0008706670 */
[----:B------:R-:W-:Y:S05]  /*00d0*/  @P0 EXIT ;  /* 0x000000000000094d */ /* 0x000fea0003800000 */
[----:B------:R-:W0:Y:S01]  /*00e0*/  LDC.64 R2, c[0x0][0x380] ;  /* 0x0000e000ff027b82 */ /* 0x000e220000000a00 */
[----:B------:R-:W1:Y:S07]  /*00f0*/  LDCU.64 UR4, c[0x0][0x358] ;  /* 0x00006b00ff0477ac */ /* 0x000e6e0008000a00 */
[----:B------:R-:W2:Y:S08]  /*0100*/  LDC.64 R4, c[0x0][0x388] ;  /* 0x0000e200ff047b82 */ /* 0x000eb00000000a00 */
[----:B------:R-:W3:Y:S01]  /*0110*/  LDC.64 R6, c[0x0][0x390] ;  /* 0x0000e400ff067b82 */ /* 0x000ee20000000a00 */
[----:B0-----:R-:W-:-:S06]  /*0120*/  IMAD.WIDE R2, R9, 0x4, R2 ;  /* 0x0000000409027825 */ /* 0x001fcc00078e0202 */
[----:B-1----:R-:W4:Y:S01]  /*0130*/  LDG.E R2, desc[UR4][R2.64] ;  /* 0x0000000402027981 */ /* 0x002f22000c1e1900 */
[----:B--2---:R-:W-:-:S06]  /*0140*/  IMAD.WIDE R4, R9, 0x4, R4 ;  /* 0x0000000409047825 */ /* 0x004fcc00078e0204 */
[----:B------:R-:W4:Y:S01]  /*0150*/  LDG.E R5, desc[UR4][R4.64] ;  /* 0x0000000404057981 */ /* 0x000f22000c1e1900 */
[----:B---3--:R-:W-:Y:S01]  /*0160*/  IMAD.WIDE R6, R9, 0x4, R6 ;  /* 0x0000000409067825 */ /* 0x008fe200078e0206 */
[----:B----4-:R-:W-:-:S05]  /*0170*/  IADD3 R9, PT, PT, R2, R5, RZ ;  /* 0x0000000502097210 */ /* 0x010fca0007ffe0ff */
[----:B------:R-:W-:Y:S01]  /*0180*/  STG.E desc[UR4][R6.64], R9 ;  /* 0x0000000906007986 */ /* 0x000fe2000c101904 */
[----:B------:R-:W-:Y:S05]  /*0190*/  EXIT ;  /* 0x000000000000794d */ /* 0x000fea0003800000 */
.L_x_0:
[----:B------:R-:W-:-:S00]  /*01a0*/  BRA `(.L_x_0) ;  /* 0xfffffffc00fc7947 */ /* 0x000fc0000383ffff */
[----:B------:R-:W-:-:S00]  /*01b0*/  NOP ;  /* 0x0000000000007918 */ /* 0x000fc00000000000 */
        /* <DEDUP_REMOVED lines=12> */
.L_x_11:


//--------------------- .text._Z14generateMatrixPiP17curandStateXORWOWii --------------------------
	.section	.text._Z14generateMatrixPiP17curandStateXORWOWii,"ax",@progbits
	.align	128
        .global         _Z14generateMatrixPiP17curandStateXORWOWii
        .type           _Z14generateMatrixPiP17curandStateXORWOWii,@function
        .size           _Z14generateMatrixPiP17curandStateXORWOWii,(.L_x_12 - _Z14generateMatrixPiP17curandStateXORWOWii)
        .other          _Z14generateMatrixPiP17curandStateXORWOWii,@"STO_CUDA_ENTRY STV_DEFAULT"
_Z14generateMatrixPiP17curandStateXORWOWii:
.text._Z14generateMatrixPiP17curandStateXORWOWii:
        /* <DEDUP_REMOVED lines=15> */
[----:B------:R-:W1:Y:S01]  /*00f0*/  LDCU.64 UR4, c[0x0][0x358] ;  /* 0x00006b00ff0477ac */ /* 0x000e620008000a00 */
[----:B0-----:R-:W-:-:S05]  /*0100*/  IMAD.WIDE R2, R11, 0x30, R2 ;  /* 0x000000300b027825 */ /* 0x001fca00078e0202 */
[----:B-1----:R-:W2:Y:S04]  /*0110*/  LDG.E.64 R12, desc[UR4][R2.64] ;  /* 0x00000004020c7981 */ /* 0x002ea8000c1e1b00 */
[----:B------:R-:W3:Y:S04]  /*0120*/  LDG.E.64 R4, desc[UR4][R2.64+0x10] ;  /* 0x0000100402047981 */ /* 0x000ee8000c1e1b00 */
[----:B------:R-:W4:Y:S01]  /*0130*/  LDG.E.64 R6, desc[UR4][R2.64+0x8] ;  /* 0x0000080402067981 */ /* 0x000f22000c1e1b00 */
[----:B--2---:R-:W-:Y:S02]  /*0140*/  SHF.R.U32.HI R0, RZ, 0x2, R13 ;  /* 0x00000002ff007819 */ /* 0x004fe4000001160d */
[----:B------:R-:W-:-:S02]  /*0150*/  IADD3 R12, PT, PT, R12, 0x587c5, RZ ;  /* 0x000587c50c0c7810 */ /* 0x000fc40007ffe0ff */
[----:B------:R-:W-:Y:S01]  /*0160*/  LOP3.LUT R0, R0, R13, RZ, 0x3c, !PT ;  /* 0x0000000d00007212 */ /* 0x000fe200078e3cff */
[----:B---3--:R-:W-:Y:S01]  /*0170*/  IMAD.SHL.U32 R9, R5, 0x10, RZ ;  /* 0x0000001005097824 */ /* 0x008fe200078e00ff */
[----:B------:R-:W-:Y:S01]  /*0180*/  MOV R17, R4 ;  /* 0x0000000400117202 */ /* 0x000fe20000000f00 */
[----:B------:R-:W-:Y:S01]  /*0190*/  IMAD.MOV.U32 R18, RZ, RZ, R5 ;  /* 0x000000ffff127224 */ /* 0x000fe200078e0005 */
[----:B----4-:R-:W-:Y:S01]  /*01a0*/  MOV R16, R7 ;  /* 0x0000000700107202 */ /* 0x010fe20000000f00 */
[----:B------:R-:W-:-:S04]  /*01b0*/  IMAD.SHL.U32 R8, R0, 0x2, RZ ;  /* 0x0000000200087824 */ /* 0x000fc800078e00ff */
[----:B------:R-:W-:Y:S01]  /*01c0*/  STG.E.64 desc[UR4][R2.64+0x8], R16 ;  /* 0x0000081002007986 */ /* 0x000fe2000c101b04 */
[----:B------:R-:W-:Y:S02]  /*01d0*/  LOP3.LUT R0, R0, R8, R9, 0x96, !PT ;  /* 0x0000000800007212 */ /* 0x000fe400078e9609 */
[----:B------:R-:W0:Y:S02]  /*01e0*/  LDC.64 R8, c[0x0][0x380] ;  /* 0x0000e000ff087b82 */ /* 0x000e240000000a00 */
[----:B------:R-:W-:-:S05]  /*01f0*/  LOP3.LUT R19, R0, R5, RZ, 0x3c, !PT ;  /* 0x0000000500137212 */ /* 0x000fca00078e3cff */
[----:B------:R-:W-:Y:S01]  /*0200*/  IMAD.IADD R0, R19, 0x1, R12 ;  /* 0x0000000113007824 */ /* 0x000fe200078e020c */
[----:B------:R-:W-:Y:S03]  /*0210*/  STG.E.64 desc[UR4][R2.64+0x10], R18 ;  /* 0x0000101202007986 */ /* 0x000fe6000c101b04 */
[----:B------:R-:W-:-:S05]  /*0220*/  IMAD.HI.U32 R10, R0, 0x51eb851f, RZ ;  /* 0x51eb851f000a7827 */ /* 0x000fca00078e00ff */
[----:B------:R-:W-:-:S05]  /*0230*/  SHF.R.U32.HI R13, RZ, 0x5, R10 ;  /* 0x00000005ff0d7819 */ /* 0x000fca000001160a */
[----:B------:R-:W-:Y:S01]  /*0240*/  IMAD R15, R13, -0x64, R0 ;  /* 0xffffff9c0d0f7824 */ /* 0x000fe200078e0200 */
[----:B------:R-:W-:Y:S01]  /*0250*/  MOV R13, R6 ;  /* 0x00000006000d7202 */ /* 0x000fe20000000f00 */
[----:B0-----:R-:W-:-:S04]  /*0260*/  IMAD.WIDE R4, R11, 0x4, R8 ;  /* 0x000000040b047825 */ /* 0x001fc800078e0208 */
[----:B------:R-:W-:Y:S04]  /*0270*/  STG.E.64 desc[UR4][R2.64], R12 ;  /* 0x0000000c02007986 */ /* 0x000fe8000c101b04 */
[----:B------:R-:W-:Y:S01]  /*0280*/  STG.E desc[UR4][R4.64], R15 ;  /* 0x0000000f04007986 */ /* 0x000fe2000c101904 */
[----:B------:R-:W-:Y:S05]  /*0290*/  EXIT ;  /* 0x000000000000794d */ /* 0x000fea0003800000 */
.L_x_1:
        /* <DEDUP_REMOVED lines=14> */
.L_x_12:


//--------------------- .text._Z17setupRandomStatesP17curandStateXORWOWmii --------------------------
	.section	.text._Z17setupRandomStatesP17curandStateXORWOWmii,"ax",@progbits
	.align	128
        .global         _Z17setupRandomStatesP17curandStateXORWOWmii
        .type           _Z17setupRandomStatesP17curandStateXORWOWmii,@function
        .size           _Z17setupRandomStatesP17curandStateXORWOWmii,(.L_x_13 - _Z17setupRandomStatesP17curandStateXORWOWmii)
        .other          _Z17setupRandomStatesP17curandStateXORWOWmii,@"STO_CUDA_ENTRY STV_DEFAULT"
_Z17setupRandomStatesP17curandStateXORWOWmii:
.text._Z17setupRandomStatesP17curandStateXORWOWmii:
        /* <DEDUP_REMOVED lines=16> */
[----:B------:R-:W-:Y:S01]  /*0100*/  ISETP.NE.AND P0, PT, R13, RZ, PT ;  /* 0x000000ff0d00720c */ /* 0x000fe20003f05270 */
[----:B------:R-:W-:Y:S05]  /*0110*/  BSSY.RECONVERGENT B0, `(.L_x_2) ;  /* 0x00000e1000007945 */ /* 0x000fea0003800200 */
[----:B------:R-:W2:Y:S01]  /*0120*/  LDC.64 R6, c[0x0][0x380] ;  /* 0x0000e000ff067b82 */ /* 0x000ea20000000a00 */
[----:B0-----:R-:W-:Y:S02]  /*0130*/  LOP3.LUT R0, R2, 0xaad26b49, RZ, 0x3c, !PT ;  /* 0xaad26b4902007812 */ /* 0x001fe400078e3cff */
[----:B------:R-:W-:-:S03]  /*0140*/  LOP3.LUT R2, R3, 0xf7dcefdd, RZ, 0x3c, !PT ;  /* 0xf7dcefdd03027812 */ /* 0x000fc600078e3cff */
[----:B------:R-:W-:Y:S02]  /*0150*/  IMAD R0, R0, 0x4182bed5, RZ ;  /* 0x4182bed500007824 */ /* 0x000fe400078e02ff */
[----:B------:R-:W-:Y:S02]  /*0160*/  IMAD R3, R2, -0x658354e5, RZ ;  /* 0x9a7cab1b02037824 */ /* 0x000fe400078e02ff */
[----:B--2---:R-:W-:Y:S01]  /*0170*/  IMAD.WIDE R6, R13, 0x30, R6 ;  /* 0x000000300d067825 */ /* 0x004fe200078e0206 */
[C---:B------:R-:W-:Y:S02]  /*0180*/  LOP3.LUT R8, R0.reuse, 0x159a55e5, RZ, 0x3c, !PT ;  /* 0x159a55e500087812 */ /* 0x040fe400078e3cff */
[C---:B------:R-:W-:Y:S01]  /*0190*/  IADD3 R4, PT, PT, R0.reuse, 0x64f0c9, R3 ;  /* 0x0064f0c900047810 */ /* 0x040fe20007ffe003 */
[C---:B------:R-:W-:Y:S01]  /*01a0*/  VIADD R5, R0.reuse, 0x75bcd15 ;  /* 0x075bcd1500057836 */ /* 0x040fe20000000000 */
[----:B------:R-:W-:Y:S01]  /*01b0*/  LOP3.LUT R10, R3, 0x5491333, RZ, 0x3c, !PT ;  /* 0x05491333030a7812 */ /* 0x000fe200078e3cff */
[----:B------:R-:W-:-:S02]  /*01c0*/  VIADD R11, R0, 0x583f19 ;  /* 0x00583f19000b7836 */ /* 0x000fc40000000000 */
[----:B------:R-:W-:Y:S01]  /*01d0*/  VIADD R9, R3, 0x1f123bb5 ;  /* 0x1f123bb503097836 */ /* 0x000fe20000000000 */
[----:B-1----:R0:W-:Y:S04]  /*01e0*/  STG.E.64 desc[UR4][R6.64], R4 ;  /* 0x0000000406007986 */ /* 0x0021e8000c101b04 */
[----:B------:R0:W-:Y:S04]  /*01f0*/  STG.E.64 desc[UR4][R6.64+0x8], R8 ;  /* 0x0000080806007986 */ /* 0x0001e8000c101b04 */
[----:B------:R0:W-:Y:S01]  /*0200*/  STG.E.64 desc[UR4][R6.64+0x10], R10 ;  /* 0x0000100a06007986 */ /* 0x0001e2000c101b04 */
[----:B------:R-:W-:Y:S05]  /*0210*/  @!P0 BRA `(.L_x_3) ;  /* 0x0000000c00408947 */ /* 0x000fea0003800000 */
[----:B------:R-:W-:Y:S01]  /*0220*/  SHF.R.S32.HI R0, RZ, 0x1f, R13 ;  /* 0x0000001fff007819 */ /* 0x000fe2000001140d */
[----:B------:R-:W-:-:S07]  /*0230*/  IMAD.MOV.U32 R12, RZ, RZ, RZ ;  /* 0x000000ffff0c7224 */ /* 0x000fce00078e00ff */
.L_x_9:
[----:B-1----:R-:W-:Y:S01]  /*0240*/  LOP3.LUT R2, R13, 0x3, RZ, 0xc0, !PT ;  /* 0x000000030d027812 */ /* 0x002fe200078ec0ff */
[----:B------:R-:W-:Y:S03]  /*0250*/  BSSY.RECONVERGENT B1, `(.L_x_4) ;  /* 0x00000c6000017945 */ /* 0x000fe60003800200 */
[----:B------:R-:W-:-:S04]  /*0260*/  ISETP.NE.U32.AND P0, PT, R2, RZ, PT ;  /* 0x000000ff0200720c */ /* 0x000fc80003f05070 */
[----:B------:R-:W-:-:S13]  /*0270*/  ISETP.NE.AND.EX P0, PT, RZ, RZ, PT, P0 ;  /* 0x000000ffff00720c */ /* 0x000fda0003f05300 */
[----:B------:R-:W-:Y:S05]  /*0280*/  @!P0 BRA `(.L_x_5) ;  /* 0x0000000c00088947 */ /* 0x000fea0003800000 */
[----:B0-----:R-:W0:Y:S01]  /*0290*/  LDC.64 R8, c[0x4][RZ] ;  /* 0x01000000ff087b82 */ /* 0x001e220000000a00 */
[----:B------:R-:W-:Y:S02]  /*02a0*/  IMAD.MOV.U32 R14, RZ, RZ, RZ ;  /* 0x000000ffff0e7224 */ /* 0x000fe400078e00ff */
[----:B0-----:R-:W-:-:S07]  /*02b0*/  IMAD.WIDE.U32 R8, R12, 0xc80, R8 ;  /* 0x00000c800c087825 */ /* 0x001fce00078e0008 */
.L_x_8:
[----:B-1----:R-:W-:Y:S01]  /*02c0*/  IMAD.MOV.U32 R15, RZ, RZ, RZ ;  /* 0x000000ffff0f7224 */ /* 0x002fe200078e00ff */
[----:B------:R-:W-:Y:S01]  /*02d0*/  CS2R R2, SRZ ;  /* 0x0000000000027805 */ /* 0x000fe2000001ff00 */
[----:B------:R-:W-:Y:S01]  /*02e0*/  IMAD.MOV.U32 R17, RZ, RZ, RZ ;  /* 0x000000ffff117224 */ /* 0x000fe200078e00ff */
[----:B------:R-:W-:-:S07]  /*02f0*/  CS2R R4, SRZ ;  /* 0x0000000000047805 */ /* 0x000fce000001ff00 */
.L_x_7:
[----:B------:R-:W-:-:S05]  /*0300*/  IMAD.WIDE.U32 R10, R17, 0x4, R6 ;  /* 0x00000004110a7825 */ /* 0x000fca00078e0006 */
[----:B------:R0:W5:Y:S01]  /*0310*/  LDG.E R16, desc[UR4][R10.64+0x4] ;  /* 0x000004040a107981 */ /* 0x000162000c1e1900 */
[----:B------:R-:W-:-:S07]  /*0320*/  IMAD.MOV.U32 R19, RZ, RZ, RZ ;  /* 0x000000ffff137224 */ /* 0x000fce00078e00ff */
.L_x_6:
[----:B-----5:R-:W-:Y:S01]  /*0330*/  SHF.R.U32.HI R24, RZ, R19, R16 ;  /* 0x00000013ff187219 */ /* 0x020fe20000011610 */
[----:B0-----:R-:W-:-:S03]  /*0340*/  IMAD.SHL.U32 R10, R17, 0x20, RZ ;  /* 0x00000020110a7824 */ /* 0x001fc600078e00ff */
[----:B------:R-:W-:Y:S01]  /*0350*/  LOP3.LUT R11, R24, 0x1, RZ, 0xc0, !PT ;  /* 0x00000001180b7812 */ /* 0x000fe200078ec0ff */
[----:B------:R-:W-:-:S03]  /*0360*/  IMAD.IADD R10, R10, 0x1, R19 ;  /* 0x000000010a0a7824 */ /* 0x000fc600078e0213 */
[----:B------:R-:W-:Y:S01]  /*0370*/  ISETP.NE.U32.AND P0, PT, R11, 0x1, PT ;  /* 0x000000010b00780c */ /* 0x000fe20003f05070 */
[----:B------:R-:W-:-:S03]  /*0380*/  IMAD R11, R10, 0x5, RZ ;  /* 0x000000050a0b7824 */ /* 0x000fc600078e02ff */
[----:B------:R-:W-:Y:S01]  /*0390*/  R2P PR, R24, 0x7e ;  /* 0x0000007e18007804 */ /* 0x000fe20000000000 */
[----:B------:R-:W-:-:S08]  /*03a0*/  IMAD.WIDE.U32 R10, R11, 0x4, R8 ;  /* 0x000000040b0a7825 */ /* 0x000fd000078e0008 */
[----:B------:R-:W2:Y:S04]  /*03b0*/  @!P0 LDG.E R18, desc[UR4][R10.64] ;  /* 0x000000040a128981 */ /* 0x000ea8000c1e1900 */
[----:B------:R-:W3:Y:S04]  /*03c0*/  @!P0 LDG.E R20, desc[UR4][R10.64+0x10] ;  /* 0x000010040a148981 */ /* 0x000ee8000c1e1900 */
[----:B------:R-:W4:Y:S04]  /*03d0*/  @P1 LDG.E R22, desc[UR4][R10.64+0x14] ;  /* 0x000014040a161981 */ /* 0x000f28000c1e1900 */
[----:B------:R-:W4:Y:S04]  /*03e0*/  @P2 LDG.E R26, desc[UR4][R10.64+0x28] ;  /* 0x000028040a1a2981 */ /* 0x000f28000c1e1900 */
[----:B------:R-:W4:Y:S04]  /*03f0*/  @!P0 LDG.E R21, desc[UR4][R10.64+0x4] ;  /* 0x000004040a158981 */ /* 0x000f28000c1e1900 */
[----:B------:R-:W4:Y:S04]  /*0400*/  @!P0 LDG.E R23, desc[UR4][R10.64+0xc] ;  /* 0x00000c040a178981 */ /* 0x000f28000c1e1900 */
[----:B------:R-:W4:Y:S04]  /*0410*/  @P1 LDG.E R25, desc[UR4][R10.64+0x18] ;  /* 0x000018040a191981 */ /* 0x000f28000c1e1900 */
[----:B------:R-:W4:Y:S04]  /*0420*/  @P3 LDG.E R28, desc[UR4][R10.64+0x3c] ;  /* 0x00003c040a1c3981 */ /* 0x000f28000c1e1900 */
[----:B------:R-:W4:Y:S01]  /*0430*/  @P6 LDG.E R27, desc[UR4][R10.64+0x7c] ;  /* 0x00007c040a1b6981 */ /* 0x000f22000c1e1900 */
[----:B--2---:R-:W-:-:S03]  /*0440*/  @!P0 LOP3.LUT R15, R15, R18, RZ, 0x3c, !PT ;  /* 0x000000120f0f8212 */ /* 0x004fc600078e3cff */
[----:B------:R-:W2:Y:S01]  /*0450*/  @!P0 LDG.E R18, desc[UR4][R10.64+0x8] ;  /* 0x000008040a128981 */ /* 0x000ea2000c1e1900 */
[----:B---3--:R-:W-:-:S03]  /*0460*/  @!P0 LOP3.LUT R3, R3, R20, RZ, 0x3c, !PT ;  /* 0x0000001403038212 */ /* 0x008fc600078e3cff */
[----:B------:R-:W3:Y:S01]  /*0470*/  @P1 LDG.E R20, desc[UR4][R10.64+0x24] ;  /* 0x000024040a141981 */ /* 0x000ee2000c1e1900 */
[----:B----4-:R-:W-:-:S03]  /*0480*/  @P1 LOP3.LUT R15, R15, R22, RZ, 0x3c, !PT ;  /* 0x000000160f0f1212 */ /* 0x010fc600078e3cff */
[----:B------:R-:W4:Y:S01]  /*0490*/  @P2 LDG.E R22, desc[UR4][R10.64+0x38] ;  /* 0x000038040a162981 */ /* 0x000f22000c1e1900 */
[----:B------:R-:W-:-:S03]  /*04a0*/  @P2 LOP3.LUT R15, R15, R26, RZ, 0x3c, !PT ;  /* 0x0000001a0f0f2212 */ /* 0x000fc600078e3cff */
[----:B------:R-:W4:Y:S01]  /*04b0*/  @P4 LDG.E R26, desc[UR4][R10.64+0x50] ;  /* 0x000050040a1a4981 */ /* 0x000f22000c1e1900 */
[----:B------:R-:W-:-:S03]  /*04c0*/  @!P0 LOP3.LUT R4, R4, R21, RZ, 0x3c, !PT ;  /* 0x0000001504048212 */ /* 0x000fc600078e3cff */
[----:B------:R-:W4:Y:S01]  /*04d0*/  @P1 LDG.E R21, desc[UR4][R10.64+0x20] ;  /* 0x000020040a151981 */ /* 0x000f22000c1e1900 */
[----:B------:R-:W-:-:S03]  /*04e0*/  @!P0 LOP3.LUT R2, R2, R23, RZ, 0x3c, !PT ;  /* 0x0000001702028212 */ /* 0x000fc600078e3cff */
[----:B------:R-:W4:Y:S01]  /*04f0*/  @P2 LDG.E R23, desc[UR4][R10.64+0x2c] ;  /* 0x00002c040a172981 */ /* 0x000f22000c1e1900 */
[----:B------:R-:W-:-:S03]  /*0500*/  @P1 LOP3.LUT R4, R4, R25, RZ, 0x3c, !PT ;  /* 0x0000001904041212 */ /* 0x000fc600078e3cff */
[----:B------:R-:W4:Y:S01]  /*0510*/  @P2 LDG.E R25, desc[UR4][R10.64+0x34] ;  /* 0x000034040a192981 */ /* 0x000f22000c1e1900 */
[----:B--2---:R-:W-:-:S03]  /*0520*/  @!P0 LOP3.LUT R5, R5, R18, RZ, 0x3c, !PT ;  /* 0x0000001205058212 */ /* 0x004fc600078e3cff */
[----:B------:R-:W2:Y:S01]  /*0530*/  @P1 LDG.E R18, desc[UR4][R10.64+0x1c] ;  /* 0x00001c040a121981 */ /* 0x000ea2000c1e1900 */
[----:B---3--:R-:W-:-:S03]  /*0540*/  @P1 LOP3.LUT R3, R3, R20, RZ, 0x3c, !PT ;  /* 0x0000001403031212 */ /* 0x008fc600078e3cff */
[----:B------:R-:W3:Y:S01]  /*0550*/  @P2 LDG.E R20, desc[UR4][R10.64+0x30] ;  /* 0x000030040a142981 */ /* 0x000ee2000c1e1900 */
[----:B----4-:R-:W-:-:S03]  /*0560*/  @P2 LOP3.LUT R3, R3, R22, RZ, 0x3c, !PT ;  /* 0x0000001603032212 */ /* 0x010fc600078e3cff */
[----:B------:R-:W4:Y:S01]  /*0570*/  @P3 LDG.E R22, desc[UR4][R10.64+0x4c] ;  /* 0x00004c040a163981 */ /* 0x000f22000c1e1900 */
[----:B------:R-:W-:-:S04]  /*0580*/  @P3 LOP3.LUT R15, R15, R28, RZ, 0x3c, !PT ;  /* 0x0000001c0f0f3212 */ /* 0x000fc800078e3cff */
[----:B------:R-:W-:Y:S02]  /*0590*/  @P4 LOP3.LUT R15, R15, R26, RZ, 0x3c, !PT ;  /* 0x0000001a0f0f4212 */ /* 0x000fe400078e3cff */
[----:B------:R-:W-:Y:S01]  /*05a0*/  @P1 LOP3.LUT R2, R2, R21, RZ, 0x3c, !PT ;  /* 0x0000001502021212 */ /* 0x000fe200078e3cff */
[----:B------:R-:W4:Y:S04]  /*05b0*/  @P5 LDG.E R26, desc[UR4][R10.64+0x64] ;  /* 0x000064040a1a5981 */ /* 0x000f28000c1e1900 */
[----:B------:R-:W4:Y:S01]  /*05c0*/  @P3 LDG.E R21, desc[UR4][R10.64+0x40] ;  /* 0x000040040a153981 */ /* 0x000f22000c1e1900 */
[----:B------:R-:W-:Y:S02]  /*05d0*/  @P2 LOP3.LUT R4, R4, R23, RZ, 0x3c, !PT ;  /* 0x0000001704042212 */ /* 0x000fe400078e3cff */
[----:B------:R-:W-:Y:S01]  /*05e0*/  @P2 LOP3.LUT R2, R2, R25, RZ, 0x3c, !PT ;  /* 0x0000001902022212 */ /* 0x000fe200078e3cff */
[----:B------:R-:W4:Y:S04]  /*05f0*/  @P3 LDG.E R23, desc[UR4][R10.64+0x48] ;  /* 0x000048040a173981 */ /* 0x000f28000c1e1900 */
[----:B------:R-:W4:Y:S01]  /*0600*/  @P4 LDG.E R25, desc[UR4][R10.64+0x54] ;  /* 0x000054040a194981 */ /* 0x000f22000c1e1900 */
[----:B--2---:R-:W-:-:S03]  /*0610*/  @P1 LOP3.LUT R5, R5, R18, RZ, 0x3c, !PT ;  /* 0x0000001205051212 */ /* 0x004fc600078e3cff */
[----:B------:R-:W2:Y:S01]  /*0620*/  @P3 LDG.E R18, desc[UR4][R10.64+0x44] ;  /* 0x000044040a123981 */ /* 0x000ea2000c1e1900 */
[----:B---3--:R-:W-:-:S03]  /*0630*/  @P2 LOP3.LUT R5, R5, R20, RZ, 0x3c, !PT ;  /* 0x0000001405052212 */ /* 0x008fc600078e3cff */
[----:B------:R-:W3:Y:S01]  /*0640*/  @P4 LDG.E R20, desc[UR4][R10.64+0x58] ;  /* 0x000058040a144981 */ /* 0x000ee2000c1e1900 */
[----:B----4-:R-:W-:-:S03]  /*0650*/  @P3 LOP3.LUT R3, R3, R22, RZ, 0x3c, !PT ;  /* 0x0000001603033212 */ /* 0x010fc600078e3cff */
[----:B------:R-:W4:Y:S01]  /*0660*/  @P4 LDG.E R22, desc[UR4][R10.64+0x60] ;  /* 0x000060040a164981 */ /* 0x000f22000c1e1900 */
[----:B------:R-:W-:Y:S02]  /*0670*/  LOP3.LUT P0, RZ, R24, 0x80, RZ, 0xc0, !PT ;  /* 0x0000008018ff7812 */ /* 0x000fe4000780c0ff */
[----:B------:R-:W-:Y:S02]  /*0680*/  @P5 LOP3.LUT R15, R15, R26, RZ, 0x3c, !PT ;  /* 0x0000001a0f0f5212 */ /* 0x000fe400078e3cff */
[----:B------:R-:W4:Y:S01]  /*0690*/  @P6 LDG.E R26, desc[UR4][R10.64+0x78] ;  /* 0x000078040a1a6981 */ /* 0x000f22000c1e1900 */
[----:B------:R-:W-:-:S03]  /*06a0*/  @P3 LOP3.LUT R4, R4, R21, RZ, 0x3c, !PT ;  /* 0x0000001504043212 */ /* 0x000fc600078e3cff */
[----:B------:R-:W4:Y:S01]  /*06b0*/  @P4 LDG.E R21, desc[UR4][R10.64+0x5c] ;  /* 0x00005c040a154981 */ /* 0x000f22000c1e1900 */
[----:B------:R-:W-:-:S03]  /*06c0*/  @P3 LOP3.LUT R2, R2, R23, RZ, 0x3c, !PT ;  /* 0x0000001702023212 */ /* 0x000fc600078e3cff */
[----:B------:R-:W4:Y:S01]  /*06d0*/  @P5 LDG.E R23, desc[UR4][R10.64+0x68] ;  /* 0x000068040a175981 */ /* 0x000f22000c1e1900 */
[----:B------:R-:W-:-:S03]  /*06e0*/  @P4 LOP3.LUT R4, R4, R25, RZ, 0x3c, !PT ;  /* 0x0000001904044212 */ /* 0x000fc600078e3cff */
[----:B------:R-:W4:Y:S01]  /*06f0*/  @P5 LDG.E R25, desc[UR4][R10.64+0x70] ;  /* 0x000070040a195981 */ /* 0x000f22000c1e1900 */
[----:B--2---:R-:W-:-:S03]  /*0700*/  @P3 LOP3.LUT R5, R5, R18, RZ, 0x3c, !PT ;  /* 0x0000001205053212 */ /* 0x004fc600078e3cff */
[----:B------:R-:W2:Y:S01]  /*0710*/  @P5 LDG.E R18, desc[UR4][R10.64+0x6c] ;  /* 0x00006c040a125981 */ /* 0x000ea2000c1e1900 */
[----:B---3--:R-:W-:-:S03]  /*0720*/  @P4 LOP3.LUT R5, R5, R20, RZ, 0x3c, !PT ;  /* 0x0000001405054212 */ /* 0x008fc600078e3cff */
[----:B------:R-:W3:Y:S01]  /*0730*/  @P5 LDG.E R20, desc[UR4][R10.64+0x74] ;  /* 0x000074040a145981 */ /* 0x000ee2000c1e1900 */
[----:B----4-:R-:W-:-:S03]  /*0740*/  @P4 LOP3.LUT R3, R3, R22, RZ, 0x3c, !PT ;  /* 0x0000001603034212 */ /* 0x010fc600078e3cff */
[----:B------:R-:W4:Y:S01]  /*0750*/  @P0 LDG.E R22, desc[UR4][R10.64+0x8c] ;  /* 0x00008c040a160981 */ /* 0x000f22000c1e1900 */
[----:B------:R-:W-:-:S03]  /*0760*/  @P6 LOP3.LUT R15, R15, R26, RZ, 0x3c, !PT ;  /* 0x0000001a0f0f6212 */ /* 0x000fc600078e3cff */
        /* <DEDUP_REMOVED lines=13> */
[----:B------:R-:W-:Y:S02]  /*0840*/  @P6 LOP3.LUT R4, R4, R27, RZ, 0x3c, !PT ;  /* 0x0000001b04046212 */ /* 0x000fe400078e3cff */
[----:B------:R-:W-:Y:S02]  /*0850*/  @P6 LOP3.LUT R2, R2, R21, RZ, 0x3c, !PT ;  /* 0x0000001502026212 */ /* 0x000fe400078e3cff */
[----:B------:R-:W-:Y:S02]  /*0860*/  @P0 LOP3.LUT R4, R4, R23, RZ, 0x3c, !PT ;  /* 0x0000001704040212 */ /* 0x000fe400078e3cff */
[----:B------:R-:W-:Y:S02]  /*0870*/  @P0 LOP3.LUT R2, R2, R25, RZ, 0x3c, !PT ;  /* 0x0000001902020212 */ /* 0x000fe400078e3cff */
[----:B--2---:R-:W-:Y:S02]  /*0880*/  @P6 LOP3.LUT R5, R5, R18, RZ, 0x3c, !PT ;  /* 0x0000001205056212 */ /* 0x004fe400078e3cff */
[----:B---3--:R-:W-:-:S02]  /*0890*/  @P6 LOP3.LUT R3, R3, R20, RZ, 0x3c, !PT ;  /* 0x0000001403036212 */ /* 0x008fc400078e3cff */
[----:B----4-:R-:W-:Y:S02]  /*08a0*/  @P0 LOP3.LUT R5, R5, R22, RZ, 0x3c, !PT ;  /* 0x0000001605050212 */ /* 0x010fe400078e3cff */
[----:B------:R-:W-:Y:S02]  /*08b0*/  @P0 LOP3.LUT R3, R3, R26, RZ, 0x3c, !PT ;  /* 0x0000001a03030212 */ /* 0x000fe400078e3cff */
[----:B------:R-:W-:-:S13]  /*08c0*/  R2P PR, R24.B1, 0x7f ;  /* 0x0000007f18007804 */ /* 0x000fda0000001000 */
[----:B------:R-:W2:Y:S04]  /*08d0*/  @P0 LDG.E R18, desc[UR4][R10.64+0xa0] ;  /* 0x0000a0040a120981 */ /* 0x000ea8000c1e1900 */
[----:B------:R-:W3:Y:S04]  /*08e0*/  @P1 LDG.E R22, desc[UR4][R10.64+0xb4] ;  /* 0x0000b4040a161981 */ /* 0x000ee8000c1e1900 */
[----:B------:R-:W4:Y:S04]  /*08f0*/  @P2 LDG.E R26, desc[UR4][R10.64+0xc8] ;  /* 0x0000c8040a1a2981 */ /* 0x000f28000c1e1900 */
[----:B------:R-:W4:Y:S04]  /*0900*/  @P3 LDG.E R28, desc[UR4][R10.64+0xdc] ;  /* 0x0000dc040a1c3981 */ /* 0x000f28000c1e1900 */
[----:B------:R-:W4:Y:S04]  /*0910*/  @P0 LDG.E R23, desc[UR4][R10.64+0xa4] ;  /* 0x0000a4040a170981 */ /* 0x000f28000c1e1900 */
[----:B------:R-:W4:Y:S04]  /*0920*/  @P0 LDG.E R20, desc[UR4][R10.64+0xa8] ;  /* 0x0000a8040a140981 */ /* 0x000f28000c1e1900 */
[----:B------:R-:W4:Y:S04]  /*0930*/  @P4 LDG.E R25, desc[UR4][R10.64+0xf0] ;  /* 0x0000f0040a194981 */ /* 0x000f28000c1e1900 */
        /* <DEDUP_REMOVED lines=21> */
[----:B------:R-:W-:Y:S02]  /*0a90*/  LOP3.LUT P0, RZ, R24, 0x8000, RZ, 0xc0, !PT ;  /* 0x0000800018ff7812 */ /* 0x000fe4000780c0ff */
[----:B----4-:R-:W-:Y:S01]  /*0aa0*/  @P5 LOP3.LUT R15, R15, R26, RZ, 0x3c, !PT ;  /* 0x0000001a0f0f5212 */ /* 0x010fe200078e3cff */
[----:B------:R-:W4:Y:S04]  /*0ab0*/  @P3 LDG.E R24, desc[UR4][R10.64+0xe4] ;  /* 0x0000e4040a183981 */ /* 0x000f28000c1e1900 */
[----:B------:R-:W2:Y:S01]  /*0ac0*/  @P6 LDG.E R26, desc[UR4][R10.64+0x118] ;  /* 0x000118040a1a6981 */ /* 0x000ea2000c1e1900 */
        /* <DEDUP_REMOVED lines=8> */
[----:B---3--:R-:W-:-:S03]  /*0b50*/  @P2 LOP3.LUT R3, R3, R22, RZ, 0x3c, !PT ;  /* 0x0000001603032212 */ /* 0x008fc600078e3cff */
[----:B------:R-:W3:Y:S01]  /*0b60*/  @P4 LDG.E R22, desc[UR4][R10.64+0x100] ;  /* 0x000100040a164981 */ /* 0x000ee2000c1e1900 */
[----:B--2---:R-:W-:-:S03]  /*0b70*/  @P6 LOP3.LUT R15, R15, R26, RZ, 0x3c, !PT ;  /* 0x0000001a0f0f6212 */ /* 0x004fc600078e3cff */
[----:B------:R-:W2:Y:S01]  /*0b80*/  @P0 LDG.E R26, desc[UR4][R10.64+0x12c] ;  /* 0x00012c040a1a0981 */ /* 0x000ea2000c1e1900 */
[----:B----4-:R-:W-:-:S03]  /*0b90*/  @P2 LOP3.LUT R2, R2, R23, RZ, 0x3c, !PT ;  /* 0x0000001702022212 */ /* 0x010fc600078e3cff */
[----:B------:R-:W4:Y:S01]  /*0ba0*/  @P4 LDG.E R23, desc[UR4][R10.64+0xfc] ;  /* 0x0000fc040a174981 */ /* 0x000f22000c1e1900 */
[----:B------:R-:W-:-:S03]  /*0bb0*/  @P2 LOP3.LUT R5, R5, R20, RZ, 0x3c, !PT ;  /* 0x0000001405052212 */ /* 0x000fc600078e3cff */
[----:B------:R-:W4:Y:S01]  /*0bc0*/  @P4 LDG.E R20, desc[UR4][R10.64+0xf8] ;  /* 0x0000f8040a144981 */ /* 0x000f22000c1e1900 */
[----:B------:R-:W-:Y:S02]  /*0bd0*/  @P3 LOP3.LUT R2, R2, R27, RZ, 0x3c, !PT ;  /* 0x0000001b02023212 */ /* 0x000fe400078e3cff */
[----:B------:R-:W-:Y:S01]  /*0be0*/  @P3 LOP3.LUT R4, R4, R25, RZ, 0x3c, !PT ;  /* 0x0000001904043212 */ /* 0x000fe200078e3cff */
[----:B------:R-:W4:Y:S01]  /*0bf0*/  @P5 LDG.E R27, desc[UR4][R10.64+0x110] ;  /* 0x000110040a1b5981 */ /* 0x000f22000c1e1900 */
[----:B------:R-:W-:-:S03]  /*0c00*/  @P3 LOP3.LUT R5, R5, R24, RZ, 0x3c, !PT ;  /* 0x0000001805053212 */ /* 0x000fc600078e3cff */
[----:B------:R-:W4:Y:S04]  /*0c10*/  @P5 LDG.E R25, desc[UR4][R10.64+0x108] ;  /* 0x000108040a195981 */ /* 0x000f28000c1e1900 */
        /* <DEDUP_REMOVED lines=19> */
[----:B------:R-:W-:-:S05]  /*0d50*/  VIADD R19, R19, 0x10 ;  /* 0x0000001013137836 */ /* 0x000fca0000000000 */
[----:B------:R-:W-:Y:S02]  /*0d60*/  ISETP.NE.AND P1, PT, R19, 0x20, PT ;  /* 0x000000201300780c */ /* 0x000fe40003f25270 */
[----:B------:R-:W-:Y:S02]  /*0d70*/  @P5 LOP3.LUT R3, R3, R18, RZ, 0x3c, !PT ;  /* 0x0000001203035212 */ /* 0x000fe400078e3cff */
[----:B------:R-:W-:Y:S02]  /*0d80*/  @P6 LOP3.LUT R4, R4, R21, RZ, 0x3c, !PT ;  /* 0x0000001504046212 */ /* 0x000fe400078e3cff */
[----:B---3--:R-:W-:-:S04]  /*0d90*/  @P6 LOP3.LUT R3, R3, R22, RZ, 0x3c, !PT ;  /* 0x0000001603036212 */ /* 0x008fc800078e3cff */
[----:B--2---:R-:W-:Y:S02]  /*0da0*/  @P0 LOP3.LUT R3, R3, R26, RZ, 0x3c, !PT ;  /* 0x0000001a03030212 */ /* 0x004fe400078e3cff */
[----:B----4-:R-:W-:Y:S02]  /*0db0*/  @P6 LOP3.LUT R2, R2, R23, RZ, 0x3c, !PT ;  /* 0x0000001702026212 */ /* 0x010fe400078e3cff */
[----:B------:R-:W-:Y:S02]  /*0dc0*/  @P6 LOP3.LUT R5, R5, R20, RZ, 0x3c, !PT ;  /* 0x0000001405056212 */ /* 0x000fe400078e3cff */
[----:B------:R-:W-:Y:S02]  /*0dd0*/  @P0 LOP3.LUT R2, R2, R27, RZ, 0x3c, !PT ;  /* 0x0000001b02020212 */ /* 0x000fe400078e3cff */
[----:B------:R-:W-:Y:S02]  /*0de0*/  @P0 LOP3.LUT R4, R4, R25, RZ, 0x3c, !PT ;  /* 0x0000001904040212 */ /* 0x000fe400078e3cff */
[----:B------:R-:W-:Y:S01]  /*0df0*/  @P0 LOP3.LUT R5, R5, R24, RZ, 0x3c, !PT ;  /* 0x0000001805050212 */ /* 0x000fe200078e3cff */
[----:B------:R-:W-:Y:S06]  /*0e00*/  @P1 BRA `(.L_x_6) ;  /* 0xfffffff400481947 */ /* 0x000fec000383ffff */
[----:B------:R-:W-:-:S05]  /*0e10*/  VIADD R17, R17, 0x1 ;  /* 0x0000000111117836 */ /* 0x000fca0000000000 */
[----:B------:R-:W-:-:S13]  /*0e20*/  ISETP.NE.AND P0, PT, R17, 0x5, PT ;  /* 0x000000051100780c */ /* 0x000fda0003f05270 */
[----:B------:R-:W-:Y:S05]  /*0e30*/  @P0 BRA `(.L_x_7) ;  /* 0xfffffff400300947 */ /* 0x000fea000383ffff */
[----:B------:R1:W-:Y:S01]  /*0e40*/  STG.E.64 desc[UR4][R6.64+0x8], R4 ;  /* 0x0000080406007986 */ /* 0x0003e2000c101b04 */
[----:B------:R-:W-:Y:S01]  /*0e50*/  VIADD R14, R14, 0x1 ;  /* 0x000000010e0e7836 */ /* 0x000fe20000000000 */
[----:B------:R-:W-:Y:S02]  /*0e60*/  LOP3.LUT R11, R13, 0x3, RZ, 0xc0, !PT ;  /* 0x000000030d0b7812 */ /* 0x000fe400078ec0ff */
[----:B------:R1:W-:Y:S02]  /*0e70*/  STG.E.64 desc[UR4][R6.64+0x10], R2 ;  /* 0x0000100206007986 */ /* 0x0003e4000c101b04 */
[----:B------:R-:W-:Y:S02]  /*0e80*/  ISETP.GE.U32.AND P0, PT, R14, R11, PT ;  /* 0x0000000b0e00720c */ /* 0x000fe40003f06070 */
[----:B------:R1:W-:Y:S11]  /*0e90*/  STG.E desc[UR4][R6.64+0x4], R15 ;  /* 0x0000040f06007986 */ /* 0x0003f6000c101904 */
[----:B------:R-:W-:Y:S05]  /*0ea0*/  @!P0 BRA `(.L_x_8) ;  /* 0xfffffff400048947 */ /* 0x000fea000383ffff */
.L_x_5:
[----:B------:R-:W-:Y:S05]  /*0eb0*/  BSYNC.RECONVERGENT B1 ;  /* 0x0000000000017941 */ /* 0x000fea0003800200 */
.L_x_4:
[C---:B------:R-:W-:Y:S01]  /*0ec0*/  ISETP.GT.U32.AND P0, PT, R13.reuse, 0x3, PT ;  /* 0x000000030d00780c */ /* 0x040fe20003f04070 */
[----:B------:R-:W-:Y:S01]  /*0ed0*/  VIADD R12, R12, 0x1 ;  /* 0x000000010c0c7836 */ /* 0x000fe20000000000 */
[--C-:B------:R-:W-:Y:S02]  /*0ee0*/  SHF.R.U64 R13, R13, 0x2, R0.reuse ;  /* 0x000000020d0d7819 */ /* 0x100fe40000001200 */
[----:B------:R-:W-:Y:S02]  /*0ef0*/  ISETP.GT.U32.AND.EX P0, PT, R0, RZ, PT, P0 ;  /* 0x000000ff0000720c */ /* 0x000fe40003f04100 */
[----:B------:R-:W-:-:S11]  /*0f00*/  SHF.R.U32.HI R0, RZ, 0x2, R0 ;  /* 0x00000002ff007819 */ /* 0x000fd60000011600 */
[----:B------:R-:W-:Y:S05]  /*0f10*/  @P0 BRA `(.L_x_9) ;  /* 0xfffffff000c80947 */ /* 0x000fea000383ffff */
.L_x_3:
[----:B------:R-:W-:Y:S05]  /*0f20*/  BSYNC.RECONVERGENT B0 ;  /* 0x0000000000007941 */ /* 0x000fea0003800200 */
.L_x_2:
[----:B------:R-:W-:Y:S04]  /*0f30*/  STG.E.64 desc[UR4][R6.64+0x18], RZ ;  /* 0x000018ff06007986 */ /* 0x000fe8000c101b04 */
[----:B------:R-:W-:Y:S04]  /*0f40*/  STG.E desc[UR4][R6.64+0x20], RZ ;  /* 0x000020ff06007986 */ /* 0x000fe8000c101904 */
[----:B------:R-:W-:Y:S01]  /*0f50*/  STG.E.64 desc[UR4][R6.64+0x28], RZ ;  /* 0x000028ff06007986 */ /* 0x000fe2000c101b04 */
[----:B------:R-:W-:Y:S05]  /*0f60*/  EXIT ;  /* 0x000000000000794d */ /* 0x000fea0003800000 */
.L_x_10:
        /* <DEDUP_REMOVED lines=9> */
.L_x_13:


//--------------------- .nv.global.init           --------------------------
	.section	.nv.global.init,"aw",@progbits
	.align	4
.nv.global.init:
	.type		mrg32k3aM1SubSeq,@object
	.size		mrg32k3aM1SubSeq,(mrg32k3aM2SubSeq - mrg32k3aM1SubSeq)
mrg32k3aM1SubSeq:
        /*0000*/ 	.byte	0x0b, 0xcc, 0xee, 0x04, 0x73, 0x29, 0x8b, 0x6f, 0xf6, 0x53, 0x03, 0xf6, 0x23, 0xf6, 0xea, 0xda
        /* <DEDUP_REMOVED lines=125> */
	.type		mrg32k3aM2SubSeq,@object
	.size		mrg32k3aM2SubSeq,(mrg32k3aM1 - mrg32k3aM2SubSeq)
mrg32k3aM2SubSeq:
        /* <DEDUP_REMOVED lines=126> */
	.type		mrg32k3aM1,@object
	.size		mrg32k3aM1,(mrg32k3aM1Seq - mrg32k3aM1)
mrg32k3aM1:
        /* <DEDUP_REMOVED lines=144> */
	.type		mrg32k3aM1Seq,@object
	.size		mrg32k3aM1Seq,(mrg32k3aM2 - mrg32k3aM1Seq)
mrg32k3aM1Seq:
        /* <DEDUP_REMOVED lines=144> */
	.type		mrg32k3aM2,@object
	.size		mrg32k3aM2,(mrg32k3aM2Seq - mrg32k3aM2)
mrg32k3aM2:
        /* <DEDUP_REMOVED lines=144> */
	.type		mrg32k3aM2Seq,@object
	.size		mrg32k3aM2Seq,(precalc_xorwow_matrix - mrg32k3aM2Seq)
mrg32k3aM2Seq:
        /* <DEDUP_REMOVED lines=144> */
	.type		precalc_xorwow_matrix,@object
	.size		precalc_xorwow_matrix,(precalc_xorwow_offset_matrix - precalc_xorwow_matrix)
precalc_xorwow_matrix:
        /* <DEDUP_REMOVED lines=6400> */
	.type		precalc_xorwow_offset_matrix,@object
	.size		precalc_xorwow_offset_matrix,(.L_1 - precalc_xorwow_offset_matrix)
precalc_xorwow_offset_matrix:
        /* <DEDUP_REMOVED lines=6400> */
.L_1:


//--------------------- .nv.shared.reserved.0     --------------------------
	.section	.nv.shared.reserved.0,"aw",@nobits
	.weak		__nv_reservedSMEM_offset_0_alias
	.size		__nv_reservedSMEM_offset_0_alias, 0, 64
	.other		__nv_reservedSMEM_offset_0_alias,@"STO_CUDA_RESERVED_SHARED STV_DEFAULT"
__nv_reservedSMEM_offset_0_alias:
	.zero		0
	.zero		64


//--------------------- .nv.constant0._Z11sumMatricesPiS_S_ii --------------------------
	.section	.nv.constant0._Z11sumMatricesPiS_S_ii,"a",@progbits
	.sectionflags	@""
	.align	4
.nv.constant0._Z11sumMatricesPiS_S_ii:
	.zero		928


//--------------------- .nv.constant0._Z14generateMatrixPiP17curandStateXORWOWii --------------------------
	.section	.nv.constant0._Z14generateMatrixPiP17curandStateXORWOWii,"a",@progbits
	.sectionflags	@""
	.align	4
.nv.constant0._Z14generateMatrixPiP17curandStateXORWOWii:
	.zero		920


//--------------------- .nv.constant0._Z17setupRandomStatesP17curandStateXORWOWmii --------------------------
	.section	.nv.constant0._Z17setupRandomStatesP17curandStateXORWOWmii,"a",@progbits
	.sectionflags	@""
	.align	4
.nv.constant0._Z17setupRandomStatesP17curandStateXORWOWmii:
	.zero		920


//--------------------- SYMBOLS --------------------------

	.type		.nv.reservedSmem.offset0,@object
	.size		.nv.reservedSmem.offset0,0x4
